	.headerflags	@"EF_CUDA_TEXMODE_UNIFIED EF_CUDA_64BIT_ADDRESS EF_CUDA_ACCELERATORS EF_CUDA_SM90 EF_CUDA_VIRTUAL_SM(EF_CUDA_SM90)"
	.elftype	@"ET_EXEC"


//--------------------- .nv.info                  --------------------------
	.section	.nv.info,"",@"SHT_CUDA_INFO"
	.align	4


	//----- nvinfo : EIATTR_REGCOUNT
	.align		4
        /*0000*/ 	.byte	0x04, 0x2f
        /*0002*/ 	.short	(.L_2 - .L_1)
	.align		4
.L_1:
        /*0004*/ 	.word	index@(triton_poi_fused_leaky_relu_native_group_norm_5)
        /*0008*/ 	.word	0x00000014


	//----- nvinfo : EIATTR_MIN_STACK_SIZE
	.align		4
.L_2:
        /*000c*/ 	.byte	0x04, 0x12
        /*000e*/ 	.short	(.L_4 - .L_3)
	.align		4
.L_3:
        /*0010*/ 	.word	index@(triton_poi_fused_leaky_relu_native_group_norm_5)
        /*0014*/ 	.word	0x00000000


	//----- nvinfo : EIATTR_FRAME_SIZE
	.align		4
.L_4:
        /*0018*/ 	.byte	0x04, 0x11
        /*001a*/ 	.short	(.L_6 - .L_5)
	.align		4
.L_5:
        /*001c*/ 	.word	index@(triton_poi_fused_leaky_relu_native_group_norm_5)
        /*0020*/ 	.word	0x00000000


	//----- nvinfo : EIATTR_MIN_STACK_SIZE
	.align		4
.L_6:
        /*0024*/ 	.byte	0x04, 0x12
        /*0026*/ 	.short	(.L_8 - .L_7)
	.align		4
.L_7:
        /*0028*/ 	.word	index@(triton_poi_fused_leaky_relu_native_group_norm_5)
        /*002c*/ 	.word	0x00000000
.L_8:


//--------------------- .nv.info.triton_poi_fused_leaky_relu_native_group_norm_5 --------------------------
	.section	.nv.info.triton_poi_fused_leaky_relu_native_group_norm_5,"",@"SHT_CUDA_INFO"
	.sectionflags	@""
	.align	4


	//----- nvinfo : EIATTR_CUDA_API_VERSION
	.align		4
        /*0000*/ 	.byte	0x04, 0x37
        /*0002*/ 	.short	(.L_10 - .L_9)
.L_9:
        /*0004*/ 	.word	0x0000007c


	//----- nvinfo : EIATTR_KPARAM_INFO
	.align		4
.L_10:
        /*0008*/ 	.byte	0x04, 0x17
        /*000a*/ 	.short	(.L_12 - .L_11)
.L_11:
        /*000c*/ 	.word	0x00000000
        /*0010*/ 	.short	0x0006
        /*0012*/ 	.short	0x0030
        /*0014*/ 	.byte	0x00, 0xf0, 0x11, 0x00


	//----- nvinfo : EIATTR_KPARAM_INFO
	.align		4
.L_12:
        /*0018*/ 	.byte	0x04, 0x17
        /*001a*/ 	.short	(.L_14 - .L_13)
.L_13:
        /*001c*/ 	.word	0x00000000
        /*0020*/ 	.short	0x0005
        /*0022*/ 	.short	0x0028
        /*0024*/ 	.byte	0x00, 0xf4, 0x21, 0x00


	//----- nvinfo : EIATTR_KPARAM_INFO
	.align		4
.L_14:
        /*0028*/ 	.byte	0x04, 0x17
        /*002a*/ 	.short	(.L_16 - .L_15)
.L_15:
        /*002c*/ 	.word	0x00000000
        /*0030*/ 	.short	0x0004
        /*0032*/ 	.short	0x0020
        /*0034*/ 	.byte	0x00, 0xf4, 0x21, 0x00


	//----- nvinfo : EIATTR_KPARAM_INFO
	.align		4
.L_16:
        /*0038*/ 	.byte	0x04, 0x17
        /*003a*/ 	.short	(.L_18 - .L_17)
.L_17:
        /*003c*/ 	.word	0x00000000
        /*0040*/ 	.short	0x0003
        /*0042*/ 	.short	0x0018
        /*0044*/ 	.byte	0x00, 0xf4, 0x21, 0x00


	//----- nvinfo : EIATTR_KPARAM_INFO
	.align		4
.L_18:
        /*0048*/ 	.byte	0x04, 0x17
        /*004a*/ 	.short	(.L_20 - .L_19)
.L_19:
        /*004c*/ 	.word	0x00000000
        /*0050*/ 	.short	0x0002
        /*0052*/ 	.short	0x0010
        /*0054*/ 	.byte	0x00, 0xf4, 0x21, 0x00


	//----- nvinfo : EIATTR_KPARAM_INFO
	.align		4
.L_20:
        /*0058*/ 	.byte	0x04, 0x17
        /*005a*/ 	.short	(.L_22 - .L_21)
.L_21:
        /*005c*/ 	.word	0x00000000
        /*0060*/ 	.short	0x0001
        /*0062*/ 	.short	0x0008
        /*0064*/ 	.byte	0x00, 0xf4, 0x21, 0x00


	//----- nvinfo : EIATTR_KPARAM_INFO
	.align		4
.L_22:
        /*0068*/ 	.byte	0x04, 0x17
        /*006a*/ 	.short	(.L_24 - .L_23)
.L_23:
        /*006c*/ 	.word	0x00000000
        /*0070*/ 	.short	0x0000
        /*0072*/ 	.short	0x0000
        /*0074*/ 	.byte	0x00, 0xf4, 0x21, 0x00


	//----- nvinfo : EIATTR_SPARSE_MMA_MASK
	.align		4
.L_24:
        /*0078*/ 	.byte	0x03, 0x50
        /*007a*/ 	.short	0x0000


	//----- nvinfo : EIATTR_MAXREG_COUNT
	.align		4
        /*007c*/ 	.byte	0x03, 0x1b
        /*007e*/ 	.short	0x00ff


	//----- nvinfo : EIATTR_EXIT_INSTR_OFFSETS
	.align		4
        /*0080*/ 	.byte	0x04, 0x1c
        /*0082*/ 	.short	(.L_26 - .L_25)


	//   ....[0]....
.L_25:
        /*0084*/ 	.word	0x000003a0


	//----- nvinfo : EIATTR_REQNTID
	.align		4
.L_26:
        /*0088*/ 	.byte	0x04, 0x10
        /*008a*/ 	.short	(.L_28 - .L_27)
.L_27:
        /*008c*/ 	.word	0x00000080
        /*0090*/ 	.word	0x00000001
        /*0094*/ 	.word	0x00000001


	//----- nvinfo : EIATTR_CBANK_PARAM_SIZE
	.align		4
.L_28:
        /*0098*/ 	.byte	0x03, 0x19
        /*009a*/ 	.short	0x0034


	//----- nvinfo : EIATTR_PARAM_CBANK
	.align		4
        /*009c*/ 	.byte	0x04, 0x0a
        /*009e*/ 	.short	(.L_30 - .L_29)
	.align		4
.L_29:
        /*00a0*/ 	.word	index@(.nv.constant0.triton_poi_fused_leaky_relu_native_group_norm_5)
        /*00a4*/ 	.short	0x0210
        /*00a6*/ 	.short	0x0034


	//----- nvinfo : EIATTR_SW_WAR
	.align		4
.L_30:
        /*00a8*/ 	.byte	0x04, 0x36
        /*00aa*/ 	.short	(.L_32 - .L_31)
.L_31:
        /*00ac*/ 	.word	0x00000008
.L_32:


//--------------------- .nv.callgraph             --------------------------
	.section	.nv.callgraph,"",@"SHT_CUDA_CALLGRAPH"
	.align	4
	.sectionentsize	8
	.align		4
        /*0000*/ 	.word	0x00000000
	.align		4
        /*0004*/ 	.word	0xffffffff
	.align		4
        /*0008*/ 	.word	0x00000000
	.align		4
        /*000c*/ 	.word	0xfffffffe
	.align		4
        /*0010*/ 	.word	0x00000000
	.align		4
        /*0014*/ 	.word	0xfffffffd
	.align		4
        /*0018*/ 	.word	0x00000000
	.align		4
        /*001c*/ 	.word	0xfffffffc


//--------------------- .nv.constant4             --------------------------
	.section	.nv.constant4,"a",@progbits
	.align	8
	.align		8
.nv.constant4:
        /*0000*/ 	.dword	_$_str


//--------------------- .text.triton_poi_fused_leaky_relu_native_group_norm_5 --------------------------
	.section	.text.triton_poi_fused_leaky_relu_native_group_norm_5,"ax",@progbits
	.align	128
        .global         triton_poi_fused_leaky_relu_native_group_norm_5
        .type           triton_poi_fused_leaky_relu_native_group_norm_5,@function
        .size           triton_poi_fused_leaky_relu_native_group_norm_5,(.L_x_1 - triton_poi_fused_leaky_relu_native_group_norm_5)
        .other          triton_poi_fused_leaky_relu_native_group_norm_5,@"STO_CUDA_ENTRY STV_DEFAULT"
triton_poi_fused_leaky_relu_native_group_norm_5:
.text.triton_poi_fused_leaky_relu_native_group_norm_5:
[----:B------:R-:W-:Y:S01]  /*0000*/  LDC R1, c[0x0][0x28] ;  /* 0x00000a00ff017b82 */ /* 0x000fe20000000800 */
[----:B------:R-:W1:Y:S07]  /*0010*/  S2R R0, SR_TID.X ;  /* 0x0000000000007919 */ /* 0x000e6e0000002100 */
[----:B------:R-:W2:Y:S01]  /*0020*/  LDC.64 R10, c[0x0][0x228] ;  /* 0x00008a00ff0a7b82 */ /* 0x000ea20000000a00 */
[----:B------:R-:W-:Y:S01]  /*0030*/  ULDC.64 UR4, c[0x0][0x208] ;  /* 0x0000820000047ab9 */ /* 0x000fe20000000a00 */
[----:B------:R-:W3:Y:S06]  /*0040*/  S2R R3, SR_CTAID.X ;  /* 0x0000000000037919 */ /* 0x000eec0000002500 */
[----:B------:R-:W4:Y:S08]  /*0050*/  LDC.64 R6, c[0x0][0x220] ;  /* 0x00008800ff067b82 */ /* 0x000f300000000a00 */
[----:B------:R-:W5:Y:S08]  /*0060*/  LDC.64 R4, c[0x0][0x218] ;  /* 0x00008600ff047b82 */ /* 0x000f700000000a00 */
[----:B------:R-:W4:Y:S01]  /*0070*/  LDC.64 R8, c[0x0][0x238] ;  /* 0x00008e00ff087b82 */ /* 0x000f220000000a00 */
[----:B-1----:R-:W-:-:S02]  /*0080*/  SHF.L.U32 R0, R0, 0x2, RZ ;  /* 0x0000000200007819 */ /* 0x002fc400000006ff */
[----:B---3--:R-:W-:Y:S02]  /*0090*/  SHF.R.S32.HI R13, RZ, 0x16, R3 ;  /* 0x00000016ff0d7819 */ /* 0x008fe40000011403 */
[----:B------:R-:W-:Y:S02]  /*00a0*/  LOP3.LUT R0, R0, 0x1fc, RZ, 0xc0, !PT ;  /* 0x000001fc00007812 */ /* 0x000fe400078ec0ff */
[----:B------:R-:W-:Y:S02]  /*00b0*/  SGXT R13, R13, 0x1 ;  /* 0x000000010d0d781a */ /* 0x000fe40000000200 */
[----:B------:R-:W-:-:S04]  /*00c0*/  LEA R0, R3, R0, 0x9 ;  /* 0x0000000003007211 */ /* 0x000fc800078e48ff */
[CC--:B------:R-:W-:Y:S02]  /*00d0*/  LEA.HI R2, R13.reuse, R0.reuse, RZ, 0x8 ;  /* 0x000000000d027211 */ /* 0x0c0fe400078f40ff */
[----:B------:R-:W-:Y:S02]  /*00e0*/  LEA.HI R13, R13, R0, RZ, 0x6 ;  /* 0x000000000d0d7211 */ /* 0x000fe400078f30ff */
[----:B------:R-:W-:Y:S02]  /*00f0*/  SHF.R.S32.HI R17, RZ, 0x8, R2 ;  /* 0x00000008ff117819 */ /* 0x000fe40000011402 */
[----:B------:R-:W1:Y:S03]  /*0100*/  LDC.64 R2, c[0x0][0x230] ;  /* 0x00008c00ff027b82 */ /* 0x000e660000000a00 */
[----:B--2---:R-:W-:Y:S01]  /*0110*/  IMAD.WIDE R10, R17, 0x4, R10 ;  /* 0x00000004110a7825 */ /* 0x004fe200078e020a */
[----:B------:R-:W-:-:S02]  /*0120*/  SHF.R.S32.HI R14, RZ, 0x6, R13 ;  /* 0x00000006ff0e7819 */ /* 0x000fc4000001140d */
[----:B------:R-:W-:-:S03]  /*0130*/  SHF.R.S32.HI R13, RZ, 0x1f, R13 ;  /* 0x0000001fff0d7819 */ /* 0x000fc6000001140d */
[----:B------:R-:W2:Y:S01]  /*0140*/  LDG.E.EL R10, desc[UR4][R10.64] ;  /* 0x000000040a0a7981 */ /* 0x000ea2000c2e1900 */
[----:B------:R-:W-:Y:S01]  /*0150*/  LEA.HI R13, R13, R14, RZ, 0x8 ;  /* 0x0000000e0d0d7211 */ /* 0x000fe200078f40ff */
[----:B-----5:R-:W-:-:S03]  /*0160*/  IMAD.WIDE R4, R0, 0x4, R4 ;  /* 0x0000000400047825 */ /* 0x020fc600078e0204 */
[----:B------:R-:W-:Y:S01]  /*0170*/  LOP3.LUT R15, R13, 0xffffff00, RZ, 0xc0, !PT ;  /* 0xffffff000d0f7812 */ /* 0x000fe200078ec0ff */
[----:B----4-:R-:W-:Y:S02]  /*0180*/  IMAD.WIDE R12, R17, 0x4, R6 ;  /* 0x00000004110c7825 */ /* 0x010fe400078e0206 */
[----:B------:R-:W3:Y:S01]  /*0190*/  LDG.E.128 R4, desc[UR4][R4.64] ;  /* 0x0000000404047981 */ /* 0x000ee2000c1e1d00 */
[----:B------:R-:W-:-:S03]  /*01a0*/  IADD3 R17, R14, -R15, RZ ;  /* 0x8000000f0e117210 */ /* 0x000fc60007ffe0ff */
[----:B------:R-:W3:Y:S02]  /*01b0*/  LDG.E.EL R12, desc[UR4][R12.64] ;  /* 0x000000040c0c7981 */ /* 0x000ee4000c2e1900 */
[----:B0-----:R-:W-:-:S04]  /*01c0*/  IMAD.WIDE R8, R17, 0x4, R8 ;  /* 0x0000000411087825 */ /* 0x001fc800078e0208 */
[----:B-1----:R-:W-:Y:S02]  /*01d0*/  IMAD.WIDE R14, R17, 0x4, R2 ;  /* 0x00000004110e7825 */ /* 0x002fe400078e0202 */
[----:B------:R0:W4:Y:S04]  /*01e0*/  LDG.E.EL R9, desc[UR4][R8.64] ;  /* 0x0000000408097981 */ /* 0x000128000c2e1900 */
[----:B------:R-:W4:Y:S01]  /*01f0*/  LDG.E.EL R14, desc[UR4][R14.64] ;  /* 0x000000040e0e7981 */ /* 0x000f22000c2e1900 */
[----:B------:R-:W-:-:S10]  /*0200*/  HFMA2.MMA R3, -RZ, RZ, 0.9375, 0 ;  /* 0x3b800000ff037435 */ /* 0x000fd400000001ff */
[----:B--2---:R-:W-:Y:S02]  /*0210*/  FFMA R10, R10, R3, 9.9999997473787516356e-06 ;  /* 0x3727c5ac0a0a7423 */ /* 0x004fe40000000003 */
[----:B------:R-:W1:Y:S04]  /*0220*/  LDC.64 R2, c[0x0][0x210] ;  /* 0x00008400ff027b82 */ /* 0x000e680000000a00 */
[----:B------:R-:W2:Y:S01]  /*0230*/  MUFU.RSQ R10, R10 ;  /* 0x0000000a000a7308 */ /* 0x000ea20000001400 */
[--C-:B---3--:R-:W-:Y:S01]  /*0240*/  FADD R13, R5, -R12.reuse ;  /* 0x8000000c050d7221 */ /* 0x108fe20000000000 */
[--C-:B------:R-:W-:Y:S01]  /*0250*/  FADD R11, R4, -R12.reuse ;  /* 0x8000000c040b7221 */ /* 0x100fe20000000000 */
[--C-:B------:R-:W-:Y:S01]  /*0260*/  FADD R5, R6, -R12.reuse ;  /* 0x8000000c06057221 */ /* 0x100fe20000000000 */
[----:B------:R-:W-:-:S02]  /*0270*/  FADD R7, R7, -R12 ;  /* 0x8000000c07077221 */ /* 0x000fc40000000000 */
[C---:B--2---:R-:W-:Y:S01]  /*0280*/  FMUL R11, R10.reuse, R11 ;  /* 0x0000000b0a0b7220 */ /* 0x044fe20000400000 */
[C---:B------:R-:W-:Y:S01]  /*0290*/  FMUL R12, R10.reuse, R13 ;  /* 0x0000000d0a0c7220 */ /* 0x040fe20000400000 */
[C---:B------:R-:W-:Y:S01]  /*02a0*/  FMUL R6, R10.reuse, R5 ;  /* 0x000000050a067220 */ /* 0x040fe20000400000 */
[----:B0-----:R-:W-:Y:S01]  /*02b0*/  FMUL R8, R10, R7 ;  /* 0x000000070a087220 */ /* 0x001fe20000400000 */
[C-C-:B----4-:R-:W-:Y:S01]  /*02c0*/  FFMA R4, R14.reuse, R11, R9.reuse ;  /* 0x0000000b0e047223 */ /* 0x150fe20000000009 */
[C-C-:B------:R-:W-:Y:S01]  /*02d0*/  FFMA R5, R14.reuse, R12, R9.reuse ;  /* 0x0000000c0e057223 */ /* 0x140fe20000000009 */
[C-C-:B------:R-:W-:Y:S01]  /*02e0*/  FFMA R6, R14.reuse, R6, R9.reuse ;  /* 0x000000060e067223 */ /* 0x140fe20000000009 */
[----:B------:R-:W-:Y:S02]  /*02f0*/  FFMA R7, R14, R8, R9 ;  /* 0x000000080e077223 */ /* 0x000fe40000000009 */
[----:B------:R-:W-:Y:S02]  /*0300*/  FSETP.GT.AND P3, PT, R4, RZ, PT ;  /* 0x000000ff0400720b */ /* 0x000fe40003f64000 */
[----:B------:R-:W-:-:S02]  /*0310*/  FSETP.GT.AND P2, PT, R5, RZ, PT ;  /* 0x000000ff0500720b */ /* 0x000fc40003f44000 */
[----:B------:R-:W-:Y:S02]  /*0320*/  FSETP.GT.AND P1, PT, R6, RZ, PT ;  /* 0x000000ff0600720b */ /* 0x000fe40003f24000 */
[----:B------:R-:W-:Y:S01]  /*0330*/  FSETP.GT.AND P0, PT, R7, RZ, PT ;  /* 0x000000ff0700720b */ /* 0x000fe20003f04000 */
[----:B-1----:R-:W-:-:S06]  /*0340*/  IMAD.WIDE R2, R0, 0x4, R2 ;  /* 0x0000000400027825 */ /* 0x002fcc00078e0202 */
[----:B------:R-:W-:Y:S02]  /*0350*/  @!P3 FMUL R4, R4, 0.20000000298023223877 ;  /* 0x3e4ccccd0404b820 */ /* 0x000fe40000400000 */
[----:B------:R-:W-:Y:S02]  /*0360*/  @!P2 FMUL R5, R5, 0.20000000298023223877 ;  /* 0x3e4ccccd0505a820 */ /* 0x000fe40000400000 */
[----:B------:R-:W-:Y:S02]  /*0370*/  @!P1 FMUL R6, R6, 0.20000000298023223877 ;  /* 0x3e4ccccd06069820 */ /* 0x000fe40000400000 */
[----:B------:R-:W-:-:S05]  /*0380*/  @!P0 FMUL R7, R7, 0.20000000298023223877 ;  /* 0x3e4ccccd07078820 */ /* 0x000fca0000400000 */
[----:B------:R-:W-:Y:S01]  /*0390*/  STG.E.128 desc[UR4][R2.64], R4 ;  /* 0x0000000402007986 */ /* 0x000fe2000c101d04 */
[----:B------:R-:W-:Y:S05]  /*03a0*/  EXIT ;  /* 0x000000000000794d */ /* 0x000fea0003800000 */
.L_x_0:
[----:B------:R-:W-:-:S00]  /*03b0*/  BRA `(.L_x_0) ;  /* 0xfffffffc00fc7947 */ /* 0x000fc0000383ffff */
[----:B------:R-:W-:-:S00]  /*03c0*/  NOP ;  /* 0x0000000000007918 */ /* 0x000fc00000000000 */
        /* <DEDUP_REMOVED lines=11> */
.L_x_1:


//--------------------- .nv.global.init           --------------------------
	.section	.nv.global.init,"aw",@progbits
.nv.global.init:
	.type		_$_str,@object
	.size		_$_str,(.L_0 - _$_str)
_$_str:
        /*0000*/ 	.byte	0x5f, 0x5f, 0x43, 0x55, 0x44, 0x41, 0x5f, 0x46, 0x54, 0x5a, 0x00
.L_0:


//--------------------- .nv.constant0.triton_poi_fused_leaky_relu_native_group_norm_5 --------------------------
	.section	.nv.constant0.triton_poi_fused_leaky_relu_native_group_norm_5,"a",@progbits
	.sectionflags	@""
	.align	4
.nv.constant0.triton_poi_fused_leaky_relu_native_group_norm_5:
	.zero		580
